//
// Generated by NVIDIA NVVM Compiler
//
// Compiler Build ID: CL-36424714
// Cuda compilation tools, release 13.0, V13.0.88
// Based on NVVM 20.0.0
//

.version 9.0
.target sm_100
.address_size 64

	// .globl	_Z7dkernelPji

.visible .entry _Z7dkernelPji(
	.param .u64 .ptr .align 1 _Z7dkernelPji_param_0,
	.param .u32 _Z7dkernelPji_param_1
)
{
	.reg .pred 	%p<10>;
	.reg .b32 	%r<113>;
	.reg .b64 	%rd<22>;

	ld.param.u64 	%rd8, [_Z7dkernelPji_param_0];
	ld.param.u32 	%r34, [_Z7dkernelPji_param_1];
	cvta.to.global.u64 	%rd1, %rd8;
	mov.u32 	%r1, %tid.x;
	mul.lo.s32 	%r103, %r1, 10;
	mul.wide.u32 	%rd9, %r103, 4;
	add.s64 	%rd10, %rd1, %rd9;
	ld.global.u32 	%r112, [%rd10];
	setp.ge.s32 	%p1, %r103, %r34;
	@%p1 bra 	$L__BB0_13;
	add.s32 	%r36, %r103, 10;
	min.u32 	%r37, %r36, %r34;
	add.s32 	%r38, %r103, 1;
	max.u32 	%r39, %r37, %r38;
	sub.s32 	%r4, %r39, %r103;
	and.b32  	%r5, %r4, 15;
	sub.s32 	%r40, %r103, %r39;
	setp.gt.u32 	%p2, %r40, -16;
	@%p2 bra 	$L__BB0_4;
	and.b32  	%r41, %r4, -16;
	neg.s32 	%r98, %r41;
	mul.wide.u32 	%rd11, %r1, 40;
	add.s64 	%rd12, %rd11, %rd1;
	add.s64 	%rd20, %rd12, 32;
$L__BB0_3:
	.pragma "nounroll";
	ld.global.u32 	%r42, [%rd20+-32];
	max.u32 	%r43, %r42, %r112;
	ld.global.u32 	%r44, [%rd20+-28];
	max.u32 	%r45, %r44, %r43;
	ld.global.u32 	%r46, [%rd20+-24];
	max.u32 	%r47, %r46, %r45;
	ld.global.u32 	%r48, [%rd20+-20];
	max.u32 	%r49, %r48, %r47;
	ld.global.u32 	%r50, [%rd20+-16];
	max.u32 	%r51, %r50, %r49;
	ld.global.u32 	%r52, [%rd20+-12];
	max.u32 	%r53, %r52, %r51;
	ld.global.u32 	%r54, [%rd20+-8];
	max.u32 	%r55, %r54, %r53;
	ld.global.u32 	%r56, [%rd20+-4];
	max.u32 	%r57, %r56, %r55;
	ld.global.u32 	%r58, [%rd20];
	max.u32 	%r59, %r58, %r57;
	ld.global.u32 	%r60, [%rd20+4];
	max.u32 	%r61, %r60, %r59;
	ld.global.u32 	%r62, [%rd20+8];
	max.u32 	%r63, %r62, %r61;
	ld.global.u32 	%r64, [%rd20+12];
	max.u32 	%r65, %r64, %r63;
	ld.global.u32 	%r66, [%rd20+16];
	max.u32 	%r67, %r66, %r65;
	ld.global.u32 	%r68, [%rd20+20];
	max.u32 	%r69, %r68, %r67;
	ld.global.u32 	%r70, [%rd20+24];
	max.u32 	%r71, %r70, %r69;
	ld.global.u32 	%r72, [%rd20+28];
	max.u32 	%r112, %r72, %r71;
	add.s32 	%r103, %r103, 16;
	add.s32 	%r98, %r98, 16;
	add.s64 	%rd20, %rd20, 64;
	setp.ne.s32 	%p3, %r98, 0;
	@%p3 bra 	$L__BB0_3;
$L__BB0_4:
	setp.eq.s32 	%p4, %r5, 0;
	@%p4 bra 	$L__BB0_13;
	and.b32  	%r16, %r4, 7;
	setp.lt.u32 	%p5, %r5, 8;
	@%p5 bra 	$L__BB0_7;
	mul.wide.u32 	%rd13, %r103, 4;
	add.s64 	%rd14, %rd1, %rd13;
	ld.global.u32 	%r74, [%rd14];
	max.u32 	%r75, %r74, %r112;
	ld.global.u32 	%r76, [%rd14+4];
	max.u32 	%r77, %r76, %r75;
	ld.global.u32 	%r78, [%rd14+8];
	max.u32 	%r79, %r78, %r77;
	ld.global.u32 	%r80, [%rd14+12];
	max.u32 	%r81, %r80, %r79;
	ld.global.u32 	%r82, [%rd14+16];
	max.u32 	%r83, %r82, %r81;
	ld.global.u32 	%r84, [%rd14+20];
	max.u32 	%r85, %r84, %r83;
	ld.global.u32 	%r86, [%rd14+24];
	max.u32 	%r87, %r86, %r85;
	ld.global.u32 	%r88, [%rd14+28];
	max.u32 	%r112, %r88, %r87;
	add.s32 	%r103, %r103, 8;
$L__BB0_7:
	setp.eq.s32 	%p6, %r16, 0;
	@%p6 bra 	$L__BB0_13;
	and.b32  	%r22, %r4, 3;
	setp.lt.u32 	%p7, %r16, 4;
	@%p7 bra 	$L__BB0_10;
	mul.wide.u32 	%rd15, %r103, 4;
	add.s64 	%rd16, %rd1, %rd15;
	ld.global.u32 	%r90, [%rd16];
	max.u32 	%r91, %r90, %r112;
	ld.global.u32 	%r92, [%rd16+4];
	max.u32 	%r93, %r92, %r91;
	ld.global.u32 	%r94, [%rd16+8];
	max.u32 	%r95, %r94, %r93;
	ld.global.u32 	%r96, [%rd16+12];
	max.u32 	%r112, %r96, %r95;
	add.s32 	%r103, %r103, 4;
$L__BB0_10:
	setp.eq.s32 	%p8, %r22, 0;
	@%p8 bra 	$L__BB0_13;
	mul.wide.u32 	%rd17, %r103, 4;
	add.s64 	%rd21, %rd1, %rd17;
	neg.s32 	%r110, %r22;
$L__BB0_12:
	.pragma "nounroll";
	ld.global.u32 	%r97, [%rd21];
	max.u32 	%r112, %r97, %r112;
	add.s64 	%rd21, %rd21, 4;
	add.s32 	%r110, %r110, 1;
	setp.ne.s32 	%p9, %r110, 0;
	@%p9 bra 	$L__BB0_12;
$L__BB0_13:
	mul.wide.u32 	%rd18, %r1, 4;
	add.s64 	%rd19, %rd1, %rd18;
	st.global.u32 	[%rd19], %r112;
	ret;

}


// ===== COMPILED SASS (sm_100) =====

	.target	sm_100

	.elftype	@"ET_EXEC"


//--------------------- .note.nv.tkinfo           --------------------------
	.section	.note.nv.tkinfo,"",@"SHT_NOTE"
	.sectionflags	@"SHF_NOTE_NV_TKINFO"
	.tkinfo
        /*0018*/ 	.word	0x00000002
        /*0030*/ 	.string	""
        /*0030*/ 	.string	"ptxas"
        /*0030*/ 	.string	"Cuda compilation tools, release 13.0, V13.0.88"
        /*0030*/ 	.string	"Build cuda_13.0.r13.0/compiler.36424714_0"
        /*0030*/ 	.string	"-arch sm_100 -m 64 "



//--------------------- .note.nv.cuinfo           --------------------------
	.section	.note.nv.cuinfo,"",@"SHT_NOTE"
	.sectionflags	@"SHF_NOTE_NV_CUINFO"
        /*0018*/ 	.short	0x0002
        /*001a*/ 	.short	0x0064
        /*001c*/ 	.short	0x0082
	.zero		2


//--------------------- .nv.info                  --------------------------
	.section	.nv.info,"",@"SHT_CUDA_INFO"
	.align	4


	//----- nvinfo : EIATTR_REGCOUNT
	.align		4
        /*0000*/ 	.byte	0x04, 0x2f
        /*0002*/ 	.short	(.L_1 - .L_0)
	.align		4
.L_0:
        /*0004*/ 	.word	index@(_Z7dkernelPji)
        /*0008*/ 	.word	0x0000001d


	//----- nvinfo : EIATTR_FRAME_SIZE
	.align		4
.L_1:
        /*000c*/ 	.byte	0x04, 0x11
        /*000e*/ 	.short	(.L_3 - .L_2)
	.align		4
.L_2:
        /*0010*/ 	.word	index@(_Z7dkernelPji)
        /*0014*/ 	.word	0x00000000


	//----- nvinfo : EIATTR_MIN_STACK_SIZE
	.align		4
.L_3:
        /*0018*/ 	.byte	0x04, 0x12
        /*001a*/ 	.short	(.L_5 - .L_4)
	.align		4
.L_4:
        /*001c*/ 	.word	index@(_Z7dkernelPji)
        /*0020*/ 	.word	0x00000000
.L_5:


//--------------------- .nv.compat                --------------------------
	.section	.nv.compat,"",@"SHT_CUDA_COMPAT_INFO"
	.align	4
        /*0000*/ 	.byte	0x02, 0x09, 0x00, 0x00, 0x02, 0x02, 0x01, 0x00, 0x02, 0x05, 0x05, 0x00, 0x03, 0x07, 0x01, 0x01
        /*0010*/ 	.byte	0x02, 0x03, 0x00, 0x00, 0x02, 0x06, 0x01, 0x00, 0x04, 0x0b, 0x08, 0x00, 0x09, 0x00, 0x00, 0x00
        /*0020*/ 	.byte	0x00, 0x00, 0x00, 0x00


//--------------------- .nv.info._Z7dkernelPji    --------------------------
	.section	.nv.info._Z7dkernelPji,"",@"SHT_CUDA_INFO"
	.sectionflags	@""
	.align	4


	//----- nvinfo : EIATTR_CUDA_API_VERSION
	.align		4
        /*0000*/ 	.byte	0x04, 0x37
        /*0002*/ 	.short	(.L_7 - .L_6)
.L_6:
        /*0004*/ 	.word	0x00000082


	//----- nvinfo : EIATTR_KPARAM_INFO
	.align		4
.L_7:
        /*0008*/ 	.byte	0x04, 0x17
        /*000a*/ 	.short	(.L_9 - .L_8)
.L_8:
        /*000c*/ 	.word	0x00000000
        /*0010*/ 	.short	0x0001
        /*0012*/ 	.short	0x0008
        /*0014*/ 	.byte	0x00, 0xf0, 0x11, 0x00


	//----- nvinfo : EIATTR_KPARAM_INFO
	.align		4
.L_9:
        /*0018*/ 	.byte	0x04, 0x17
        /*001a*/ 	.short	(.L_11 - .L_10)
.L_10:
        /*001c*/ 	.word	0x00000000
        /*0020*/ 	.short	0x0000
        /*0022*/ 	.short	0x0000
        /*0024*/ 	.byte	0x00, 0xf5, 0x21, 0x00


	//----- nvinfo : EIATTR_SPARSE_MMA_MASK
	.align		4
.L_11:
        /*0028*/ 	.byte	0x03, 0x50
        /*002a*/ 	.short	0x0000


	//----- nvinfo : EIATTR_MAXREG_COUNT
	.align		4
        /*002c*/ 	.byte	0x03, 0x1b
        /*002e*/ 	.short	0x00ff


	//----- nvinfo : EIATTR_MERCURY_ISA_VERSION
	.align		4
        /*0030*/ 	.byte	0x03, 0x5f
        /*0032*/ 	.short	0x0101


	//----- nvinfo : EIATTR_VRC_CTA_INIT_COUNT
	.align		4
        /*0034*/ 	.byte	0x02, 0x4a
	.zero		1
	.zero		1


	//----- nvinfo : EIATTR_EXIT_INSTR_OFFSETS
	.align		4
        /*0038*/ 	.byte	0x04, 0x1c
        /*003a*/ 	.short	(.L_13 - .L_12)


	//   ....[0]....
.L_12:
        /*003c*/ 	.word	0x000006c0


	//----- nvinfo : EIATTR_CRS_STACK_SIZE
	.align		4
.L_13:
        /*0040*/ 	.byte	0x04, 0x1e
        /*0042*/ 	.short	(.L_15 - .L_14)
.L_14:
        /*0044*/ 	.word	0x00000000


	//----- nvinfo : EIATTR_CBANK_PARAM_SIZE
	.align		4
.L_15:
        /*0048*/ 	.byte	0x03, 0x19
        /*004a*/ 	.short	0x000c


	//----- nvinfo : EIATTR_PARAM_CBANK
	.align		4
        /*004c*/ 	.byte	0x04, 0x0a
        /*004e*/ 	.short	(.L_17 - .L_16)
	.align		4
.L_16:
        /*0050*/ 	.word	index@(.nv.constant0._Z7dkernelPji)
        /*0054*/ 	.short	0x0380
        /*0056*/ 	.short	0x000c


	//----- nvinfo : EIATTR_SW_WAR
	.align		4
.L_17:
        /*0058*/ 	.byte	0x04, 0x36
        /*005a*/ 	.short	(.L_19 - .L_18)
.L_18:
        /*005c*/ 	.word	0x00000008
.L_19:


//--------------------- .nv.callgraph             --------------------------
	.section	.nv.callgraph,"",@"SHT_CUDA_CALLGRAPH"
	.align	4
	.sectionentsize	8
	.align		4
        /*0000*/ 	.word	0x00000000
	.align		4
        /*0004*/ 	.word	0xffffffff
	.align		4
        /*0008*/ 	.word	0x00000000
	.align		4
        /*000c*/ 	.word	0xfffffffe
	.align		4
        /*0010*/ 	.word	0x00000000
	.align		4
        /*0014*/ 	.word	0xfffffffd
	.align		4
        /*0018*/ 	.word	0x00000000
	.align		4
        /*001c*/ 	.word	0xfffffffc


//--------------------- .text._Z7dkernelPji       --------------------------
	.section	.text._Z7dkernelPji,"ax",@progbits
	.align	128
        .global         _Z7dkernelPji
        .type           _Z7dkernelPji,@function
        .size           _Z7dkernelPji,(.L_x_11 - _Z7dkernelPji)
        .other          _Z7dkernelPji,@"STO_CUDA_ENTRY STV_DEFAULT"
_Z7dkernelPji:
.text._Z7dkernelPji:
[----:B------:R-:W-:Y:S01]  /*0000*/  LDC R1, c[0x0][0x37c] ;  /* 0x0000df00ff017b82 */ /* 0x000fe20000000800 */
[----:B------:R-:W0:Y:S07]  /*0010*/  S2R R7, SR_TID.X ;  /* 0x0000000000077919 */ /* 0x000e2e0000002100 */
[----:B------:R-:W1:Y:S01]  /*0020*/  LDC.64 R2, c[0x0][0x380] ;  /* 0x0000e000ff027b82 */ /* 0x000e620000000a00 */
[----:B------:R-:W2:Y:S07]  /*0030*/  LDCU.64 UR4, c[0x0][0x358] ;  /* 0x00006b00ff0477ac */ /* 0x000eae0008000a00 */
[----:B------:R-:W3:Y:S01]  /*0040*/  LDC R6, c[0x0][0x388] ;  /* 0x0000e200ff067b82 */ /* 0x000ee20000000800 */
[----:B0-----:R-:W-:-:S04]  /*0050*/  IMAD R9, R7, 0xa, RZ ;  /* 0x0000000a07097824 */ /* 0x001fc800078e02ff */
[----:B-1----:R-:W-:-:S05]  /*0060*/  IMAD.WIDE.U32 R4, R9, 0x4, R2 ;  /* 0x0000000409047825 */ /* 0x002fca00078e0002 */
[----:B--2---:R0:W5:Y:S01]  /*0070*/  LDG.E R0, desc[UR4][R4.64] ;  /* 0x0000000404007981 */ /* 0x004162000c1e1900 */
[----:B---3--:R-:W-:Y:S01]  /*0080*/  ISETP.GE.AND P0, PT, R9, R6, PT ;  /* 0x000000060900720c */ /* 0x008fe20003f06270 */
[----:B------:R-:W-:-:S12]  /*0090*/  BSSY.RECONVERGENT B0, `(.L_x_0) ;  /* 0x0000060000007945 */ /* 0x000fd80003800200 */
[----:B0-----:R-:W-:Y:S05]  /*00a0*/  @P0 BRA `(.L_x_1) ;  /* 0x0000000400780947 */ /* 0x001fea0003800000 */
[C---:B------:R-:W-:Y:S01]  /*00b0*/  VIADDMNMX.U32 R4, R9.reuse, 0xa, R6, PT ;  /* 0x0000000a09047846 */ /* 0x040fe20003800006 */
[----:B------:R-:W-:Y:S03]  /*00c0*/  BSSY.RECONVERGENT B1, `(.L_x_2) ;  /* 0x000002c000017945 */ /* 0x000fe60003800200 */
[----:B------:R-:W-:-:S05]  /*00d0*/  VIADDMNMX.U32 R4, R9, 0x1, R4, !PT ;  /* 0x0000000109047846 */ /* 0x000fca0007800004 */
[----:B------:R-:W-:Y:S02]  /*00e0*/  IMAD.IADD R6, R4, 0x1, -R9 ;  /* 0x0000000104067824 */ /* 0x000fe400078e0a09 */
[----:B------:R-:W-:-:S03]  /*00f0*/  IMAD.IADD R4, R9, 0x1, -R4 ;  /* 0x0000000109047824 */ /* 0x000fc600078e0a04 */
[----:B------:R-:W-:Y:S02]  /*0100*/  LOP3.LUT R22, R6, 0xf, RZ, 0xc0, !PT ;  /* 0x0000000f06167812 */ /* 0x000fe400078ec0ff */
[----:B------:R-:W-:Y:S02]  /*0110*/  ISETP.GT.U32.AND P1, PT, R4, -0x10, PT ;  /* 0xfffffff00400780c */ /* 0x000fe40003f24070 */
[----:B------:R-:W-:-:S11]  /*0120*/  ISETP.NE.AND P0, PT, R22, RZ, PT ;  /* 0x000000ff1600720c */ /* 0x000fd60003f05270 */
[----:B------:R-:W-:Y:S05]  /*0130*/  @P1 BRA `(.L_x_3) ;  /* 0x0000000000901947 */ /* 0x000fea0003800000 */
[----:B------:R-:W-:Y:S01]  /*0140*/  IMAD.WIDE.U32 R4, R7, 0x28, R2 ;  /* 0x0000002807047825 */ /* 0x000fe200078e0002 */
[----:B------:R-:W-:Y:S02]  /*0150*/  LOP3.LUT R8, R6, 0xfffffff0, RZ, 0xc0, !PT ;  /* 0xfffffff006087812 */ /* 0x000fe400078ec0ff */
[----:B------:R-:W-:-:S03]  /*0160*/  IADD3 R15, P1, PT, R4, 0x20, RZ ;  /* 0x00000020040f7810 */ /* 0x000fc60007f3e0ff */
[----:B------:R-:W-:Y:S02]  /*0170*/  IMAD.MOV R8, RZ, RZ, -R8 ;  /* 0x000000ffff087224 */ /* 0x000fe400078e0a08 */
[----:B------:R-:W-:-:S08]  /*0180*/  IMAD.X R5, RZ, RZ, R5, P1 ;  /* 0x000000ffff057224 */ /* 0x000fd000008e0605 */
.L_x_4:
[----:B------:R-:W-:-:S05]  /*0190*/  IMAD.MOV.U32 R4, RZ, RZ, R15 ;  /* 0x000000ffff047224 */ /* 0x000fca00078e000f */
[----:B------:R-:W2:Y:S04]  /*01a0*/  LDG.E R19, desc[UR4][R4.64+-0x20] ;  /* 0xffffe00404137981 */ /* 0x000ea8000c1e1900 */
[----:B------:R-:W2:Y:S04]  /*01b0*/  LDG.E R18, desc[UR4][R4.64+-0x1c] ;  /* 0xffffe40404127981 */ /* 0x000ea8000c1e1900 */
[----:B------:R-:W3:Y:S04]  /*01c0*/  LDG.E R21, desc[UR4][R4.64+-0x18] ;  /* 0xffffe80404157981 */ /* 0x000ee8000c1e1900 */
[----:B------:R-:W3:Y:S04]  /*01d0*/  LDG.E R20, desc[UR4][R4.64+-0x14] ;  /* 0xffffec0404147981 */ /* 0x000ee8000c1e1900 */
[----:B------:R-:W4:Y:S04]  /*01e0*/  LDG.E R23, desc[UR4][R4.64+-0x10] ;  /* 0xfffff00404177981 */ /* 0x000f28000c1e1900 */
        /* <DEDUP_REMOVED lines=10> */
[----:B------:R0:W4:Y:S01]  /*0290*/  LDG.E R10, desc[UR4][R4.64+0x1c] ;  /* 0x00001c04040a7981 */ /* 0x000122000c1e1900 */
[----:B------:R-:W-:-:S02]  /*02a0*/  VIADD R8, R8, 0x10 ;  /* 0x0000001008087836 */ /* 0x000fc40000000000 */
[----:B------:R-:W-:-:S03]  /*02b0*/  VIADD R9, R9, 0x10 ;  /* 0x0000001009097836 */ /* 0x000fc60000000000 */
[----:B------:R-:W-:Y:S02]  /*02c0*/  ISETP.NE.AND P1, PT, R8, RZ, PT ;  /* 0x000000ff0800720c */ /* 0x000fe40003f25270 */
[----:B--2--5:R-:W-:-:S04]  /*02d0*/  VIMNMX3.U32 R18, R19, R0, R18, !PT ;  /* 0x000000001312720f */ /* 0x024fc80007800012 */
[----:B---3--:R-:W-:-:S04]  /*02e0*/  VIMNMX3.U32 R18, R21, R18, R20, !PT ;  /* 0x000000121512720f */ /* 0x008fc80007800014 */
[----:B----4-:R-:W-:-:S04]  /*02f0*/  VIMNMX3.U32 R18, R23, R18, R24, !PT ;  /* 0x000000121712720f */ /* 0x010fc80007800018 */
[----:B------:R-:W-:-:S04]  /*0300*/  VIMNMX3.U32 R18, R25, R18, R26, !PT ;  /* 0x000000121912720f */ /* 0x000fc8000780001a */
[----:B------:R-:W-:-:S04]  /*0310*/  VIMNMX3.U32 R16, R16, R18, R17, !PT ;  /* 0x000000121010720f */ /* 0x000fc80007800011 */
[----:B------:R-:W-:Y:S02]  /*0320*/  VIMNMX3.U32 R12, R15, R16, R12, !PT ;  /* 0x000000100f0c720f */ /* 0x000fe4000780000c */
[----:B------:R-:W-:-:S05]  /*0330*/  IADD3 R15, P2, PT, R4, 0x40, RZ ;  /* 0x00000040040f7810 */ /* 0x000fca0007f5e0ff */
[----:B0-----:R-:W-:Y:S01]  /*0340*/  IMAD.X R5, RZ, RZ, R5, P2 ;  /* 0x000000ffff057224 */ /* 0x001fe200010e0605 */
[----:B------:R-:W-:-:S04]  /*0350*/  VIMNMX3.U32 R11, R14, R12, R11, !PT ;  /* 0x0000000c0e0b720f */ /* 0x000fc8000780000b */
[----:B------:R-:W-:Y:S01]  /*0360*/  VIMNMX3.U32 R0, R13, R11, R10, !PT ;  /* 0x0000000b0d00720f */ /* 0x000fe2000780000a */
[----:B------:R-:W-:Y:S06]  /*0370*/  @P1 BRA `(.L_x_4) ;  /* 0xfffffffc00841947 */ /* 0x000fec000383ffff */
.L_x_3:
[----:B------:R-:W-:Y:S05]  /*0380*/  BSYNC.RECONVERGENT B1 ;  /* 0x0000000000017941 */ /* 0x000fea0003800200 */
.L_x_2:
[----:B------:R-:W-:Y:S05]  /*0390*/  @!P0 BRA `(.L_x_1) ;  /* 0x0000000000bc8947 */ /* 0x000fea0003800000 */
[----:B------:R-:W-:Y:S01]  /*03a0*/  ISETP.GE.U32.AND P0, PT, R22, 0x8, PT ;  /* 0x000000081600780c */ /* 0x000fe20003f06070 */
[----:B------:R-:W-:Y:S01]  /*03b0*/  BSSY.RECONVERGENT B1, `(.L_x_5) ;  /* 0x0000012000017945 */ /* 0x000fe20003800200 */
[----:B------:R-:W-:-:S04]  /*03c0*/  LOP3.LUT R16, R6, 0x7, RZ, 0xc0, !PT ;  /* 0x0000000706107812 */ /* 0x000fc800078ec0ff */
[----:B------:R-:W-:-:S07]  /*03d0*/  ISETP.NE.AND P1, PT, R16, RZ, PT ;  /* 0x000000ff1000720c */ /* 0x000fce0003f25270 */
[----:B------:R-:W-:Y:S06]  /*03e0*/  @!P0 BRA `(.L_x_6) ;  /* 0x0000000000388947 */ /* 0x000fec0003800000 */
[----:B------:R-:W-:-:S05]  /*03f0*/  IMAD.WIDE.U32 R4, R9, 0x4, R2 ;  /* 0x0000000409047825 */ /* 0x000fca00078e0002 */
[----:B------:R-:W2:Y:S04]  /*0400*/  LDG.E R11, desc[UR4][R4.64] ;  /* 0x00000004040b7981 */ /* 0x000ea8000c1e1900 */
[----:B------:R-:W2:Y:S04]  /*0410*/  LDG.E R8, desc[UR4][R4.64+0x4] ;  /* 0x0000040404087981 */ /* 0x000ea8000c1e1900 */
[----:B------:R-:W3:Y:S04]  /*0420*/  LDG.E R13, desc[UR4][R4.64+0x8] ;  /* 0x00000804040d7981 */ /* 0x000ee8000c1e1900 */
[----:B------:R-:W3:Y:S04]  /*0430*/  LDG.E R10, desc[UR4][R4.64+0xc] ;  /* 0x00000c04040a7981 */ /* 0x000ee8000c1e1900 */
[----:B------:R-:W4:Y:S04]  /*0440*/  LDG.E R15, desc[UR4][R4.64+0x10] ;  /* 0x00001004040f7981 */ /* 0x000f28000c1e1900 */
[----:B------:R-:W4:Y:S04]  /*0450*/  LDG.E R12, desc[UR4][R4.64+0x14] ;  /* 0x00001404040c7981 */ /* 0x000f28000c1e1900 */
[----:B------:R-:W4:Y:S04]  /*0460*/  LDG.E R17, desc[UR4][R4.64+0x18] ;  /* 0x0000180404117981 */ /* 0x000f28000c1e1900 */
[----:B------:R-:W4:Y:S01]  /*0470*/  LDG.E R14, desc[UR4][R4.64+0x1c] ;  /* 0x00001c04040e7981 */ /* 0x000f22000c1e1900 */
[----:B------:R-:W-:Y:S01]  /*0480*/  VIADD R9, R9, 0x8 ;  /* 0x0000000809097836 */ /* 0x000fe20000000000 */
[----:B--2--5:R-:W-:-:S04]  /*0490*/  VIMNMX3.U32 R8, R11, R0, R8, !PT ;  /* 0x000000000b08720f */ /* 0x024fc80007800008 */
[----:B---3--:R-:W-:-:S04]  /*04a0*/  VIMNMX3.U32 R8, R13, R8, R10, !PT ;  /* 0x000000080d08720f */ /* 0x008fc8000780000a */
[----:B----4-:R-:W-:-:S04]  /*04b0*/  VIMNMX3.U32 R8, R15, R8, R12, !PT ;  /* 0x000000080f08720f */ /* 0x010fc8000780000c */
[----:B------:R-:W-:-:S07]  /*04c0*/  VIMNMX3.U32 R0, R17, R8, R14, !PT ;  /* 0x000000081100720f */ /* 0x000fce000780000e */
.L_x_6:
[----:B------:R-:W-:Y:S05]  /*04d0*/  BSYNC.RECONVERGENT B1 ;  /* 0x0000000000017941 */ /* 0x000fea0003800200 */
.L_x_5:
        /* <DEDUP_REMOVED lines=10> */
[----:B------:R-:W3:Y:S01]  /*0580*/  LDG.E R10, desc[UR4][R4.64+0xc] ;  /* 0x00000c04040a7981 */ /* 0x000ee2000c1e1900 */
[----:B------:R-:W-:Y:S01]  /*0590*/  VIADD R9, R9, 0x4 ;  /* 0x0000000409097836 */ /* 0x000fe20000000000 */
[----:B--2--5:R-:W-:-:S04]  /*05a0*/  VIMNMX3.U32 R0, R11, R0, R8, !PT ;  /* 0x000000000b00720f */ /* 0x024fc80007800008 */
[----:B---3--:R-:W-:-:S07]  /*05b0*/  VIMNMX3.U32 R0, R13, R0, R10, !PT ;  /* 0x000000000d00720f */ /* 0x008fce000780000a */
.L_x_8:
[----:B------:R-:W-:Y:S05]  /*05c0*/  BSYNC.RECONVERGENT B1 ;  /* 0x0000000000017941 */ /* 0x000fea0003800200 */
.L_x_7:
[----:B------:R-:W-:Y:S05]  /*05d0*/  @!P1 BRA `(.L_x_1) ;  /* 0x00000000002c9947 */ /* 0x000fea0003800000 */
[----:B------:R-:W-:-:S04]  /*05e0*/  IMAD.WIDE.U32 R4, R9, 0x4, R2 ;  /* 0x0000000409047825 */ /* 0x000fc800078e0002 */
[----:B------:R-:W-:Y:S02]  /*05f0*/  IMAD.MOV R6, RZ, RZ, -R6 ;  /* 0x000000ffff067224 */ /* 0x000fe400078e0a06 */
[----:B------:R-:W-:-:S07]  /*0600*/  IMAD.MOV.U32 R9, RZ, RZ, R5 ;  /* 0x000000ffff097224 */ /* 0x000fce00078e0005 */
.L_x_9:
[----:B------:R-:W-:-:S06]  /*0610*/  IMAD.MOV.U32 R5, RZ, RZ, R9 ;  /* 0x000000ffff057224 */ /* 0x000fcc00078e0009 */
[----:B------:R0:W2:Y:S01]  /*0620*/  LDG.E R5, desc[UR4][R4.64] ;  /* 0x0000000404057981 */ /* 0x0000a2000c1e1900 */
[----:B------:R-:W-:-:S05]  /*0630*/  VIADD R6, R6, 0x1 ;  /* 0x0000000106067836 */ /* 0x000fca0000000000 */
[----:B------:R-:W-:Y:S02]  /*0640*/  ISETP.NE.AND P0, PT, R6, RZ, PT ;  /* 0x000000ff0600720c */ /* 0x000fe40003f05270 */
[----:B0-----:R-:W-:-:S05]  /*0650*/  IADD3 R4, P1, PT, R4, 0x4, RZ ;  /* 0x0000000404047810 */ /* 0x001fca0007f3e0ff */
[----:B------:R-:W-:Y:S01]  /*0660*/  IMAD.X R9, RZ, RZ, R9, P1 ;  /* 0x000000ffff097224 */ /* 0x000fe200008e0609 */
[----:B--2--5:R-:W-:-:S05]  /*0670*/  VIMNMX.U32 R0, PT, PT, R5, R0, !PT ;  /* 0x0000000005007248 */ /* 0x024fca0007fe0000 */
[----:B------:R-:W-:Y:S05]  /*0680*/  @P0 BRA `(.L_x_9) ;  /* 0xfffffffc00e00947 */ /* 0x000fea000383ffff */
.L_x_1:
[----:B------:R-:W-:Y:S05]  /*0690*/  BSYNC.RECONVERGENT B0 ;  /* 0x0000000000007941 */ /* 0x000fea0003800200 */
.L_x_0:
[----:B------:R-:W-:-:S05]  /*06a0*/  IMAD.WIDE.U32 R2, R7, 0x4, R2 ;  /* 0x0000000407027825 */ /* 0x000fca00078e0002 */
[----:B-----5:R-:W-:Y:S01]  /*06b0*/  STG.E desc[UR4][R2.64], R0 ;  /* 0x0000000002007986 */ /* 0x020fe2000c101904 */
[----:B------:R-:W-:Y:S05]  /*06c0*/  EXIT ;  /* 0x000000000000794d */ /* 0x000fea0003800000 */
.L_x_10:
[----:B------:R-:W-:-:S00]  /*06d0*/  BRA `(.L_x_10) ;  /* 0xfffffffc00fc7947 */ /* 0x000fc0000383ffff */
[----:B------:R-:W-:-:S00]  /*06e0*/  NOP ;  /* 0x0000000000007918 */ /* 0x000fc00000000000 */
        /* <DEDUP_REMOVED lines=9> */
.L_x_11:


//--------------------- .nv.shared.reserved.0     --------------------------
	.section	.nv.shared.reserved.0,"aw",@nobits
	.weak		__nv_reservedSMEM_offset_0_alias
	.size		__nv_reservedSMEM_offset_0_alias, 0, 64
	.other		__nv_reservedSMEM_offset_0_alias,@"STO_CUDA_RESERVED_SHARED STV_DEFAULT"
__nv_reservedSMEM_offset_0_alias:
	.zero		0
	.zero		64


//--------------------- .nv.constant0._Z7dkernelPji --------------------------
	.section	.nv.constant0._Z7dkernelPji,"a",@progbits
	.sectionflags	@""
	.align	4
.nv.constant0._Z7dkernelPji:
	.zero		908


//--------------------- SYMBOLS --------------------------

	.type		.nv.reservedSmem.offset0,@object
	.size		.nv.reservedSmem.offset0,0x4
